	.headerflags	@"EF_CUDA_TEXMODE_UNIFIED EF_CUDA_64BIT_ADDRESS EF_CUDA_ACCELERATORS EF_CUDA_SM90 EF_CUDA_VIRTUAL_SM(EF_CUDA_SM90)"
	.elftype	@"ET_EXEC"


//--------------------- .nv.info                  --------------------------
	.section	.nv.info,"",@"SHT_CUDA_INFO"
	.align	4


	//----- nvinfo : EIATTR_REGCOUNT
	.align		4
        /*0000*/ 	.byte	0x04, 0x2f
        /*0002*/ 	.short	(.L_3 - .L_2)
	.align		4
.L_2:
        /*0004*/ 	.word	index@(triton_poi_fused__native_batch_norm_legit_no_training_0)
        /*0008*/ 	.word	0x00000012


	//----- nvinfo : EIATTR_MIN_STACK_SIZE
	.align		4
.L_3:
        /*000c*/ 	.byte	0x04, 0x12
        /*000e*/ 	.short	(.L_5 - .L_4)
	.align		4
.L_4:
        /*0010*/ 	.word	index@(triton_poi_fused__native_batch_norm_legit_no_training_0)
        /*0014*/ 	.word	0x00000000


	//----- nvinfo : EIATTR_FRAME_SIZE
	.align		4
.L_5:
        /*0018*/ 	.byte	0x04, 0x11
        /*001a*/ 	.short	(.L_7 - .L_6)
	.align		4
.L_6:
        /*001c*/ 	.word	index@(triton_poi_fused__native_batch_norm_legit_no_training_0)
        /*0020*/ 	.word	0x00000000


	//----- nvinfo : EIATTR_MIN_STACK_SIZE
	.align		4
.L_7:
        /*0024*/ 	.byte	0x04, 0x12
        /*0026*/ 	.short	(.L_9 - .L_8)
	.align		4
.L_8:
        /*0028*/ 	.word	index@(triton_poi_fused__native_batch_norm_legit_no_training_0)
        /*002c*/ 	.word	0x00000000
.L_9:


//--------------------- .nv.info.triton_poi_fused__native_batch_norm_legit_no_training_0 --------------------------
	.section	.nv.info.triton_poi_fused__native_batch_norm_legit_no_training_0,"",@"SHT_CUDA_INFO"
	.sectionflags	@""
	.align	4


	//----- nvinfo : EIATTR_CUDA_API_VERSION
	.align		4
        /*0000*/ 	.byte	0x04, 0x37
        /*0002*/ 	.short	(.L_11 - .L_10)
.L_10:
        /*0004*/ 	.word	0x0000007c


	//----- nvinfo : EIATTR_KPARAM_INFO
	.align		4
.L_11:
        /*0008*/ 	.byte	0x04, 0x17
        /*000a*/ 	.short	(.L_13 - .L_12)
.L_12:
        /*000c*/ 	.word	0x00000000
        /*0010*/ 	.short	0x0006
        /*0012*/ 	.short	0x0030
        /*0014*/ 	.byte	0x00, 0xf0, 0x11, 0x00


	//----- nvinfo : EIATTR_KPARAM_INFO
	.align		4
.L_13:
        /*0018*/ 	.byte	0x04, 0x17
        /*001a*/ 	.short	(.L_15 - .L_14)
.L_14:
        /*001c*/ 	.word	0x00000000
        /*0020*/ 	.short	0x0005
        /*0022*/ 	.short	0x0028
        /*0024*/ 	.byte	0x00, 0xf4, 0x21, 0x00


	//----- nvinfo : EIATTR_KPARAM_INFO
	.align		4
.L_15:
        /*0028*/ 	.byte	0x04, 0x17
        /*002a*/ 	.short	(.L_17 - .L_16)
.L_16:
        /*002c*/ 	.word	0x00000000
        /*0030*/ 	.short	0x0004
        /*0032*/ 	.short	0x0020
        /*0034*/ 	.byte	0x00, 0xf4, 0x21, 0x00


	//----- nvinfo : EIATTR_KPARAM_INFO
	.align		4
.L_17:
        /*0038*/ 	.byte	0x04, 0x17
        /*003a*/ 	.short	(.L_19 - .L_18)
.L_18:
        /*003c*/ 	.word	0x00000000
        /*0040*/ 	.short	0x0003
        /*0042*/ 	.short	0x0018
        /*0044*/ 	.byte	0x00, 0xf4, 0x21, 0x00


	//----- nvinfo : EIATTR_KPARAM_INFO
	.align		4
.L_19:
        /*0048*/ 	.byte	0x04, 0x17
        /*004a*/ 	.short	(.L_21 - .L_20)
.L_20:
        /*004c*/ 	.word	0x00000000
        /*0050*/ 	.short	0x0002
        /*0052*/ 	.short	0x0010
        /*0054*/ 	.byte	0x00, 0xf4, 0x21, 0x00


	//----- nvinfo : EIATTR_KPARAM_INFO
	.align		4
.L_21:
        /*0058*/ 	.byte	0x04, 0x17
        /*005a*/ 	.short	(.L_23 - .L_22)
.L_22:
        /*005c*/ 	.word	0x00000000
        /*0060*/ 	.short	0x0001
        /*0062*/ 	.short	0x0008
        /*0064*/ 	.byte	0x00, 0xf4, 0x21, 0x00


	//----- nvinfo : EIATTR_KPARAM_INFO
	.align		4
.L_23:
        /*0068*/ 	.byte	0x04, 0x17
        /*006a*/ 	.short	(.L_25 - .L_24)
.L_24:
        /*006c*/ 	.word	0x00000000
        /*0070*/ 	.short	0x0000
        /*0072*/ 	.short	0x0000
        /*0074*/ 	.byte	0x00, 0xf4, 0x21, 0x00


	//----- nvinfo : EIATTR_SPARSE_MMA_MASK
	.align		4
.L_25:
        /*0078*/ 	.byte	0x03, 0x50
        /*007a*/ 	.short	0x0000


	//----- nvinfo : EIATTR_MAXREG_COUNT
	.align		4
        /*007c*/ 	.byte	0x03, 0x1b
        /*007e*/ 	.short	0x00ff


	//----- nvinfo : EIATTR_EXIT_INSTR_OFFSETS
	.align		4
        /*0080*/ 	.byte	0x04, 0x1c
        /*0082*/ 	.short	(.L_27 - .L_26)


	//   ....[0]....
.L_26:
        /*0084*/ 	.word	0x000002e0


	//   ....[1]....
        /*0088*/ 	.word	0x00000300


	//----- nvinfo : EIATTR_REQNTID
	.align		4
.L_27:
        /*008c*/ 	.byte	0x04, 0x10
        /*008e*/ 	.short	(.L_29 - .L_28)
.L_28:
        /*0090*/ 	.word	0x00000080
        /*0094*/ 	.word	0x00000001
        /*0098*/ 	.word	0x00000001


	//----- nvinfo : EIATTR_CBANK_PARAM_SIZE
	.align		4
.L_29:
        /*009c*/ 	.byte	0x03, 0x19
        /*009e*/ 	.short	0x0034


	//----- nvinfo : EIATTR_PARAM_CBANK
	.align		4
        /*00a0*/ 	.byte	0x04, 0x0a
        /*00a2*/ 	.short	(.L_31 - .L_30)
	.align		4
.L_30:
        /*00a4*/ 	.word	index@(.nv.constant0.triton_poi_fused__native_batch_norm_legit_no_training_0)
        /*00a8*/ 	.short	0x0210
        /*00aa*/ 	.short	0x0034


	//----- nvinfo : EIATTR_SW_WAR
	.align		4
.L_31:
        /*00ac*/ 	.byte	0x04, 0x36
        /*00ae*/ 	.short	(.L_33 - .L_32)
.L_32:
        /*00b0*/ 	.word	0x00000008
.L_33:


//--------------------- .nv.callgraph             --------------------------
	.section	.nv.callgraph,"",@"SHT_CUDA_CALLGRAPH"
	.align	4
	.sectionentsize	8
	.align		4
        /*0000*/ 	.word	0x00000000
	.align		4
        /*0004*/ 	.word	0xffffffff
	.align		4
        /*0008*/ 	.word	0x00000000
	.align		4
        /*000c*/ 	.word	0xfffffffe
	.align		4
        /*0010*/ 	.word	0x00000000
	.align		4
        /*0014*/ 	.word	0xfffffffd
	.align		4
        /*0018*/ 	.word	0x00000000
	.align		4
        /*001c*/ 	.word	0xfffffffc


//--------------------- .nv.constant4             --------------------------
	.section	.nv.constant4,"a",@progbits
	.align	8
	.align		8
.nv.constant4:
        /*0000*/ 	.dword	_$_str
	.align		8
        /*0008*/ 	.dword	_$_str_$_2


//--------------------- .text.triton_poi_fused__native_batch_norm_legit_no_training_0 --------------------------
	.section	.text.triton_poi_fused__native_batch_norm_legit_no_training_0,"ax",@progbits
	.align	128
        .global         triton_poi_fused__native_batch_norm_legit_no_training_0
        .type           triton_poi_fused__native_batch_norm_legit_no_training_0,@function
        .size           triton_poi_fused__native_batch_norm_legit_no_training_0,(.L_x_1 - triton_poi_fused__native_batch_norm_legit_no_training_0)
        .other          triton_poi_fused__native_batch_norm_legit_no_training_0,@"STO_CUDA_ENTRY STV_DEFAULT"
triton_poi_fused__native_batch_norm_legit_no_training_0:
.text.triton_poi_fused__native_batch_norm_legit_no_training_0:
[----:B------:R-:W0:Y:S01]  /*0000*/  LDC R1, c[0x0][0x28] ;  /* 0x00000a00ff017b82 */ /* 0x000e220000000800 */
[----:B------:R-:W1:Y:S07]  /*0010*/  S2R R0, SR_TID.X ;  /* 0x0000000000007919 */ /* 0x000e6e0000002100 */
[----:B------:R-:W2:Y:S01]  /*0020*/  LDC.64 R8, c[0x0][0x220] ;  /* 0x00008800ff087b82 */ /* 0x000ea20000000a00 */
[----:B------:R-:W-:Y:S01]  /*0030*/  HFMA2.MMA R14, -RZ, RZ, 0, 0 ;  /* 0x00000000ff0e7435 */ /* 0x000fe200000001ff */
[----:B------:R-:W-:Y:S01]  /*0040*/  ULDC.64 UR4, c[0x0][0x208] ;  /* 0x0000820000047ab9 */ /* 0x000fe20000000a00 */
[----:B------:R-:W3:Y:S05]  /*0050*/  S2R R3, SR_CTAID.X ;  /* 0x0000000000037919 */ /* 0x000eea0000002500 */
[----:B------:R-:W4:Y:S08]  /*0060*/  LDC.64 R4, c[0x0][0x210] ;  /* 0x00008400ff047b82 */ /* 0x000f300000000a00 */
[----:B------:R-:W5:Y:S08]  /*0070*/  LDC.64 R6, c[0x0][0x218] ;  /* 0x00008600ff067b82 */ /* 0x000f700000000a00 */
[----:B------:R-:W5:Y:S01]  /*0080*/  LDC.64 R10, c[0x0][0x228] ;  /* 0x00008a00ff0a7b82 */ /* 0x000f620000000a00 */
[----:B-1----:R-:W-:-:S07]  /*0090*/  LOP3.LUT R0, R0, 0x7f, RZ, 0xc0, !PT ;  /* 0x0000007f00007812 */ /* 0x002fce00078ec0ff */
[----:B------:R-:W1:Y:S01]  /*00a0*/  LDC.64 R12, c[0x0][0x230] ;  /* 0x00008c00ff0c7b82 */ /* 0x000e620000000a00 */
[----:B---3--:R-:W-:Y:S02]  /*00b0*/  SHF.R.S32.HI R2, RZ, 0x18, R3 ;  /* 0x00000018ff027819 */ /* 0x008fe40000011403 */
[----:B------:R-:W-:Y:S02]  /*00c0*/  LEA R0, R3, R0, 0x7 ;  /* 0x0000000003007211 */ /* 0x000fe400078e38ff */
[----:B------:R-:W-:Y:S02]  /*00d0*/  SGXT R3, R2, 0x1 ;  /* 0x000000010203781a */ /* 0x000fe40000000200 */
[----:B------:R-:W-:Y:S02]  /*00e0*/  ISETP.GE.AND P2, PT, R0, 0x800, PT ;  /* 0x000008000000780c */ /* 0x000fe40003f46270 */
[----:B------:R-:W-:-:S04]  /*00f0*/  LEA.HI R3, R3, R0, RZ, 0x9 ;  /* 0x0000000003037211 */ /* 0x000fc800078f48ff */
[----:B------:R-:W-:-:S04]  /*0100*/  LOP3.LUT R3, R3, 0xfffffe00, RZ, 0xc0, !PT ;  /* 0xfffffe0003037812 */ /* 0x000fc800078ec0ff */
[----:B------:R-:W-:-:S05]  /*0110*/  IADD3 R15, R0, -R3, RZ ;  /* 0x80000003000f7210 */ /* 0x000fca0007ffe0ff */
[----:B--2---:R-:W-:-:S05]  /*0120*/  IMAD.WIDE R8, R15, 0x4, R8 ;  /* 0x000000040f087825 */ /* 0x004fca00078e0208 */
[----:B------:R2:W3:Y:S01]  /*0130*/  @!P2 LDG.E.EL R14, desc[UR4][R8.64] ;  /* 0x00000004080ea981 */ /* 0x0004e2000c2e1900 */
[----:B------:R-:W-:Y:S01]  /*0140*/  CS2R R2, SRZ ;  /* 0x0000000000027805 */ /* 0x000fe2000001ff00 */
[----:B----4-:R-:W-:-:S04]  /*0150*/  IMAD.WIDE R4, R0, 0x4, R4 ;  /* 0x0000000400047825 */ /* 0x010fc800078e0204 */
[C---:B-----5:R-:W-:Y:S01]  /*0160*/  IMAD.WIDE R6, R15.reuse, 0x4, R6 ;  /* 0x000000040f067825 */ /* 0x060fe200078e0206 */
[----:B------:R4:W5:Y:S03]  /*0170*/  @!P2 LDG.E R2, desc[UR4][R4.64] ;  /* 0x000000040402a981 */ /* 0x000966000c1e1900 */
[C---:B0-2---:R-:W-:Y:S01]  /*0180*/  IMAD.WIDE R8, R15.reuse, 0x4, R10 ;  /* 0x000000040f087825 */ /* 0x045fe200078e020a */
[----:B------:R0:W5:Y:S03]  /*0190*/  @!P2 LDG.E.EL R3, desc[UR4][R6.64] ;  /* 0x000000040603a981 */ /* 0x000166000c2e1900 */
[----:B-1----:R-:W-:Y:S01]  /*01a0*/  IMAD.WIDE R10, R15, 0x4, R12 ;  /* 0x000000040f0a7825 */ /* 0x002fe200078e020c */
[----:B------:R-:W-:Y:S01]  /*01b0*/  CS2R R12, SRZ ;  /* 0x00000000000c7805 */ /* 0x000fe2000001ff00 */
[----:B----4-:R-:W1:Y:S05]  /*01c0*/  LDC.64 R4, c[0x0][0x238] ;  /* 0x00008e00ff047b82 */ /* 0x010e6a0000000a00 */
[----:B------:R-:W2:Y:S04]  /*01d0*/  @!P2 LDG.E.EL R12, desc[UR4][R8.64] ;  /* 0x00000004080ca981 */ /* 0x000ea8000c2e1900 */
[----:B------:R-:W2:Y:S01]  /*01e0*/  @!P2 LDG.E.EL R13, desc[UR4][R10.64] ;  /* 0x000000040a0da981 */ /* 0x000ea2000c2e1900 */
[----:B0-----:R-:W-:Y:S01]  /*01f0*/  MOV R6, 0x3e800000 ;  /* 0x3e80000000067802 */ /* 0x001fe20000000f00 */
[----:B---3--:R-:W-:-:S04]  /*0200*/  FADD R14, R14, 9.9999997473787516356e-06 ;  /* 0x3727c5ac0e0e7421 */ /* 0x008fc80000000000 */
[----:B------:R-:W0:Y:S01]  /*0210*/  MUFU.SQRT R15, R14 ;  /* 0x0000000e000f7308 */ /* 0x000e220000002000 */
[----:B-----5:R-:W-:Y:S01]  /*0220*/  FADD R2, -R3, R2 ;  /* 0x0000000203027221 */ /* 0x020fe20000000100 */
[C---:B0-----:R-:W-:Y:S02]  /*0230*/  FSETP.GT.AND P0, PT, R15.reuse, 8.50705917302346158658e+37, PT ;  /* 0x7e8000000f00780b */ /* 0x041fe40003f04000 */
[----:B------:R-:W-:Y:S02]  /*0240*/  FSETP.GEU.AND P1, PT, R15, 1.175494350822287508e-38, PT ;  /* 0x008000000f00780b */ /* 0x000fe40003f2e000 */
[----:B------:R-:W-:-:S09]  /*0250*/  FSEL R6, R6, 1, P0 ;  /* 0x3f80000006067808 */ /* 0x000fd20000000000 */
[----:B------:R-:W-:Y:S02]  /*0260*/  @P0 FMUL R15, R15, 0.25 ;  /* 0x3e8000000f0f0820 */ /* 0x000fe40000400000 */
[----:B------:R-:W-:Y:S02]  /*0270*/  @!P1 FMUL R6, R6, 16777216 ;  /* 0x4b80000006069820 */ /* 0x000fe40000400000 */
[----:B------:R-:W-:-:S06]  /*0280*/  @!P1 FMUL R15, R15, 16777216 ;  /* 0x4b8000000f0f9820 */ /* 0x000fcc0000400000 */
[----:B------:R-:W0:Y:S02]  /*0290*/  MUFU.RCP R15, R15 ;  /* 0x0000000f000f7308 */ /* 0x000e240000001000 */
[----:B0-----:R-:W-:-:S04]  /*02a0*/  FMUL R3, R15, R6 ;  /* 0x000000060f037220 */ /* 0x001fc80000400000 */
[----:B------:R-:W-:Y:S01]  /*02b0*/  FMUL R6, R2, R3 ;  /* 0x0000000302067220 */ /* 0x000fe20000400000 */
[----:B-1----:R-:W-:-:S04]  /*02c0*/  IMAD.WIDE R2, R0, 0x4, R4 ;  /* 0x0000000400027825 */ /* 0x002fc800078e0204 */
[----:B--2---:R-:W-:Y:S01]  /*02d0*/  FFMA R13, R6, R12, R13 ;  /* 0x0000000c060d7223 */ /* 0x004fe2000000000d */
[----:B------:R-:W-:Y:S06]  /*02e0*/  @P2 EXIT ;  /* 0x000000000000294d */ /* 0x000fec0003800000 */
[----:B------:R-:W-:Y:S01]  /*02f0*/  STG.E desc[UR4][R2.64], R13 ;  /* 0x0000000d02007986 */ /* 0x000fe2000c101904 */
[----:B------:R-:W-:Y:S05]  /*0300*/  EXIT ;  /* 0x000000000000794d */ /* 0x000fea0003800000 */
.L_x_0:
[----:B------:R-:W-:-:S00]  /*0310*/  BRA `(.L_x_0) ;  /* 0xfffffffc00fc7947 */ /* 0x000fc0000383ffff */
[----:B------:R-:W-:-:S00]  /*0320*/  NOP ;  /* 0x0000000000007918 */ /* 0x000fc00000000000 */
        /* <DEDUP_REMOVED lines=13> */
.L_x_1:


//--------------------- .nv.global.init           --------------------------
	.section	.nv.global.init,"aw",@progbits
.nv.global.init:
	.type		_$_str,@object
	.size		_$_str,(_$_str_$_2 - _$_str)
_$_str:
        /*0000*/ 	.byte	0x5f, 0x5f, 0x43, 0x55, 0x44, 0x41, 0x5f, 0x46, 0x54, 0x5a, 0x00
	.type		_$_str_$_2,@object
	.size		_$_str_$_2,(.L_1 - _$_str_$_2)
_$_str_$_2:
        /*000b*/ 	.byte	0x5f, 0x5f, 0x43, 0x55, 0x44, 0x41, 0x5f, 0x50, 0x52, 0x45, 0x43, 0x5f, 0x53, 0x51, 0x52, 0x54
        /*001b*/ 	.byte	0x00
.L_1:


//--------------------- .nv.constant0.triton_poi_fused__native_batch_norm_legit_no_training_0 --------------------------
	.section	.nv.constant0.triton_poi_fused__native_batch_norm_legit_no_training_0,"a",@progbits
	.sectionflags	@""
	.align	4
.nv.constant0.triton_poi_fused__native_batch_norm_legit_no_training_0:
	.zero		580
